	.headerflags	@"EF_CUDA_TEXMODE_UNIFIED EF_CUDA_64BIT_ADDRESS EF_CUDA_ACCELERATORS EF_CUDA_SM90 EF_CUDA_VIRTUAL_SM(EF_CUDA_SM90)"
	.elftype	@"ET_EXEC"


//--------------------- .nv.info                  --------------------------
	.section	.nv.info,"",@"SHT_CUDA_INFO"
	.align	4


	//----- nvinfo : EIATTR_REGCOUNT
	.align		4
        /*0000*/ 	.byte	0x04, 0x2f
        /*0002*/ 	.short	(.L_1 - .L_0)
	.align		4
.L_0:
        /*0004*/ 	.word	index@(triton_poi_fused_avg_pool2d_41)
        /*0008*/ 	.word	0x00000020


	//----- nvinfo : EIATTR_MIN_STACK_SIZE
	.align		4
.L_1:
        /*000c*/ 	.byte	0x04, 0x12
        /*000e*/ 	.short	(.L_3 - .L_2)
	.align		4
.L_2:
        /*0010*/ 	.word	index@(triton_poi_fused_avg_pool2d_41)
        /*0014*/ 	.word	0x00000000


	//----- nvinfo : EIATTR_FRAME_SIZE
	.align		4
.L_3:
        /*0018*/ 	.byte	0x04, 0x11
        /*001a*/ 	.short	(.L_5 - .L_4)
	.align		4
.L_4:
        /*001c*/ 	.word	index@(triton_poi_fused_avg_pool2d_41)
        /*0020*/ 	.word	0x00000000


	//----- nvinfo : EIATTR_MIN_STACK_SIZE
	.align		4
.L_5:
        /*0024*/ 	.byte	0x04, 0x12
        /*0026*/ 	.short	(.L_7 - .L_6)
	.align		4
.L_6:
        /*0028*/ 	.word	index@(triton_poi_fused_avg_pool2d_41)
        /*002c*/ 	.word	0x00000000
.L_7:


//--------------------- .nv.info.triton_poi_fused_avg_pool2d_41 --------------------------
	.section	.nv.info.triton_poi_fused_avg_pool2d_41,"",@"SHT_CUDA_INFO"
	.sectionflags	@""
	.align	4


	//----- nvinfo : EIATTR_CUDA_API_VERSION
	.align		4
        /*0000*/ 	.byte	0x04, 0x37
        /*0002*/ 	.short	(.L_9 - .L_8)
.L_8:
        /*0004*/ 	.word	0x0000007c


	//----- nvinfo : EIATTR_KPARAM_INFO
	.align		4
.L_9:
        /*0008*/ 	.byte	0x04, 0x17
        /*000a*/ 	.short	(.L_11 - .L_10)
.L_10:
        /*000c*/ 	.word	0x00000000
        /*0010*/ 	.short	0x0002
        /*0012*/ 	.short	0x0010
        /*0014*/ 	.byte	0x00, 0xf0, 0x11, 0x00


	//----- nvinfo : EIATTR_KPARAM_INFO
	.align		4
.L_11:
        /*0018*/ 	.byte	0x04, 0x17
        /*001a*/ 	.short	(.L_13 - .L_12)
.L_12:
        /*001c*/ 	.word	0x00000000
        /*0020*/ 	.short	0x0001
        /*0022*/ 	.short	0x0008
        /*0024*/ 	.byte	0x00, 0xf4, 0x21, 0x00


	//----- nvinfo : EIATTR_KPARAM_INFO
	.align		4
.L_13:
        /*0028*/ 	.byte	0x04, 0x17
        /*002a*/ 	.short	(.L_15 - .L_14)
.L_14:
        /*002c*/ 	.word	0x00000000
        /*0030*/ 	.short	0x0000
        /*0032*/ 	.short	0x0000
        /*0034*/ 	.byte	0x00, 0xf4, 0x21, 0x00


	//----- nvinfo : EIATTR_SPARSE_MMA_MASK
	.align		4
.L_15:
        /*0038*/ 	.byte	0x03, 0x50
        /*003a*/ 	.short	0x0000


	//----- nvinfo : EIATTR_MAXREG_COUNT
	.align		4
        /*003c*/ 	.byte	0x03, 0x1b
        /*003e*/ 	.short	0x00ff


	//----- nvinfo : EIATTR_EXIT_INSTR_OFFSETS
	.align		4
        /*0040*/ 	.byte	0x04, 0x1c
        /*0042*/ 	.short	(.L_17 - .L_16)


	//   ....[0]....
.L_16:
        /*0044*/ 	.word	0x00000c20


	//   ....[1]....
        /*0048*/ 	.word	0x00000c40


	//----- nvinfo : EIATTR_REQNTID
	.align		4
.L_17:
        /*004c*/ 	.byte	0x04, 0x10
        /*004e*/ 	.short	(.L_19 - .L_18)
.L_18:
        /*0050*/ 	.word	0x00000080
        /*0054*/ 	.word	0x00000001
        /*0058*/ 	.word	0x00000001


	//----- nvinfo : EIATTR_CBANK_PARAM_SIZE
	.align		4
.L_19:
        /*005c*/ 	.byte	0x03, 0x19
        /*005e*/ 	.short	0x0014


	//----- nvinfo : EIATTR_PARAM_CBANK
	.align		4
        /*0060*/ 	.byte	0x04, 0x0a
        /*0062*/ 	.short	(.L_21 - .L_20)
	.align		4
.L_20:
        /*0064*/ 	.word	index@(.nv.constant0.triton_poi_fused_avg_pool2d_41)
        /*0068*/ 	.short	0x0210
        /*006a*/ 	.short	0x0014


	//----- nvinfo : EIATTR_SW_WAR
	.align		4
.L_21:
        /*006c*/ 	.byte	0x04, 0x36
        /*006e*/ 	.short	(.L_23 - .L_22)
.L_22:
        /*0070*/ 	.word	0x00000008
.L_23:


//--------------------- .nv.callgraph             --------------------------
	.section	.nv.callgraph,"",@"SHT_CUDA_CALLGRAPH"
	.align	4
	.sectionentsize	8
	.align		4
        /*0000*/ 	.word	0x00000000
	.align		4
        /*0004*/ 	.word	0xffffffff
	.align		4
        /*0008*/ 	.word	0x00000000
	.align		4
        /*000c*/ 	.word	0xfffffffe
	.align		4
        /*0010*/ 	.word	0x00000000
	.align		4
        /*0014*/ 	.word	0xfffffffd
	.align		4
        /*0018*/ 	.word	0x00000000
	.align		4
        /*001c*/ 	.word	0xfffffffc


//--------------------- .text.triton_poi_fused_avg_pool2d_41 --------------------------
	.section	.text.triton_poi_fused_avg_pool2d_41,"ax",@progbits
	.align	128
        .global         triton_poi_fused_avg_pool2d_41
        .type           triton_poi_fused_avg_pool2d_41,@function
        .size           triton_poi_fused_avg_pool2d_41,(.L_x_1 - triton_poi_fused_avg_pool2d_41)
        .other          triton_poi_fused_avg_pool2d_41,@"STO_CUDA_ENTRY STV_DEFAULT"
triton_poi_fused_avg_pool2d_41:
.text.triton_poi_fused_avg_pool2d_41:
[----:B------:R-:W0:Y:S01]  /*0000*/  LDC R1, c[0x0][0x28] ;  /* 0x00000a00ff017b82 */ /* 0x000e220000000800 */
[----:B------:R-:W1:Y:S07]  /*0010*/  S2R R0, SR_TID.X ;  /* 0x0000000000007919 */ /* 0x000e6e0000002100 */
[----:B------:R-:W2:Y:S01]  /*0020*/  LDC.64 R14, c[0x0][0x210] ;  /* 0x00008400ff0e7b82 */ /* 0x000ea20000000a00 */
[----:B------:R-:W-:Y:S01]  /*0030*/  HFMA2.MMA R29, -RZ, RZ, 0, 0 ;  /* 0x00000000ff1d7435 */ /* 0x000fe200000001ff */
[----:B------:R-:W-:Y:S01]  /*0040*/  ULDC.64 UR6, c[0x0][0x208] ;  /* 0x0000820000067ab9 */ /* 0x000fe20000000a00 */
[----:B------:R-:W3:Y:S01]  /*0050*/  S2R R5, SR_CTAID.X ;  /* 0x0000000000057919 */ /* 0x000ee20000002500 */
[----:B-1----:R-:W-:Y:S01]  /*0060*/  IMAD.SHL.U32 R0, R0, 0x2, RZ ;  /* 0x0000000200007824 */ /* 0x002fe200078e00ff */
[----:B---3--:R-:W-:-:S04]  /*0070*/  SHF.R.S32.HI R3, RZ, 0x17, R5 ;  /* 0x00000017ff037819 */ /* 0x008fc80000011405 */
[----:B------:R-:W-:Y:S02]  /*0080*/  LOP3.LUT R0, R0, 0xfe, RZ, 0xc0, !PT ;  /* 0x000000fe00007812 */ /* 0x000fe400078ec0ff */
[----:B------:R-:W-:-:S03]  /*0090*/  SGXT R3, R3, 0x1 ;  /* 0x000000010303781a */ /* 0x000fc60000000200 */
[----:B------:R-:W-:-:S04]  /*00a0*/  IMAD R2, R5, 0x100, R0 ;  /* 0x0000010005027824 */ /* 0x000fc800078e0200 */
[----:B------:R-:W-:Y:S01]  /*00b0*/  IMAD.HI R5, R2, 0x4ec4ec4f, RZ ;  /* 0x4ec4ec4f02057827 */ /* 0x000fe200078e02ff */
[----:B------:R-:W-:-:S04]  /*00c0*/  LEA.HI R0, R3, R2, RZ, 0x2 ;  /* 0x0000000203007211 */ /* 0x000fc800078f10ff */
[----:B------:R-:W-:Y:S02]  /*00d0*/  SHF.R.S32.HI R26, RZ, 0x2, R0 ;  /* 0x00000002ff1a7819 */ /* 0x000fe40000011400 */
[----:B------:R-:W-:Y:S02]  /*00e0*/  SHF.R.U32.HI R4, RZ, 0x1f, R5 ;  /* 0x0000001fff047819 */ /* 0x000fe40000011605 */
[C---:B------:R-:W-:Y:S01]  /*00f0*/  LEA.HI R8, R26.reuse, R26, RZ, 0x2 ;  /* 0x0000001a1a087211 */ /* 0x040fe200078f10ff */
[----:B------:R-:W-:Y:S01]  /*0100*/  IMAD.HI R6, R26, 0x4ec4ec4f, RZ ;  /* 0x4ec4ec4f1a067827 */ /* 0x000fe200078e02ff */
[----:B------:R-:W-:Y:S02]  /*0110*/  LEA.HI.SX32 R5, R5, R4, 0x17 ;  /* 0x0000000405057211 */ /* 0x000fe400078fbaff */
[----:B------:R-:W-:Y:S02]  /*0120*/  LOP3.LUT R9, R8, 0xfffffffc, RZ, 0xc0, !PT ;  /* 0xfffffffc08097812 */ /* 0x000fe400078ec0ff */
[----:B------:R-:W-:-:S04]  /*0130*/  SHF.R.U32.HI R7, RZ, 0x1f, R6 ;  /* 0x0000001fff077819 */ /* 0x000fc80000011606 */
[----:B------:R-:W-:-:S05]  /*0140*/  LEA.HI.SX32 R7, R6, R7, 0x19 ;  /* 0x0000000706077211 */ /* 0x000fca00078fcaff */
[----:B------:R-:W-:Y:S01]  /*0150*/  IMAD R4, R7, -0x1a0, R26 ;  /* 0xfffffe6007047824 */ /* 0x000fe200078e021a */
[----:B------:R-:W-:Y:S02]  /*0160*/  LOP3.LUT R7, R0, 0xfffffffc, RZ, 0xc0, !PT ;  /* 0xfffffffc00077812 */ /* 0x000fe400078ec0ff */
[----:B------:R-:W-:Y:S01]  /*0170*/  IADD3 R26, R26, -R9, RZ ;  /* 0x800000091a1a7210 */ /* 0x000fe20007ffe0ff */
[----:B------:R-:W-:Y:S02]  /*0180*/  IMAD R4, R5, 0x680, R4 ;  /* 0x0000068005047824 */ /* 0x000fe400078e0204 */
[----:B------:R-:W-:Y:S01]  /*0190*/  IMAD.IADD R7, R2, 0x1, -R7 ;  /* 0x0000000102077824 */ /* 0x000fe200078e0a07 */
[----:B------:R-:W-:Y:S01]  /*01a0*/  ISETP.GT.AND P1, PT, R26, RZ, PT ;  /* 0x000000ff1a00720c */ /* 0x000fe20003f24270 */
[----:B------:R-:W-:-:S03]  /*01b0*/  IMAD.SHL.U32 R16, R4, 0x10, RZ ;  /* 0x0000001004107824 */ /* 0x000fc600078e00ff */
[C---:B------:R-:W-:Y:S01]  /*01c0*/  ISETP.GT.AND P3, PT, R7.reuse, RZ, P1 ;  /* 0x000000ff0700720c */ /* 0x040fe20000f64270 */
[----:B------:R-:W-:Y:S01]  /*01d0*/  VIADD R17, R16, 0x4df7 ;  /* 0x00004df710117836 */ /* 0x000fe20000000000 */
[C---:B------:R-:W-:Y:S02]  /*01e0*/  SHF.L.U32 R25, R7.reuse, 0x1, RZ ;  /* 0x0000000107197819 */ /* 0x040fe400000006ff */
[----:B------:R-:W-:Y:S02]  /*01f0*/  ISETP.LT.AND P3, PT, R2, 0x1a00, P3 ;  /* 0x00001a000200780c */ /* 0x000fe40001f61270 */
[----:B------:R-:W-:Y:S01]  /*0200*/  ISETP.GT.AND P0, PT, R7, -0x1, P1 ;  /* 0xffffffff0700780c */ /* 0x000fe20000f04270 */
[----:B------:R-:W-:-:S04]  /*0210*/  IMAD.IADD R11, R17, 0x1, R25 ;  /* 0x00000001110b7824 */ /* 0x000fc800078e0219 */
[----:B--2---:R-:W-:-:S06]  /*0220*/  IMAD.WIDE R10, R11, 0x4, R14 ;  /* 0x000000040b0a7825 */ /* 0x004fcc00078e020e */
[----:B------:R1:W2:Y:S01]  /*0230*/  @P3 LDG.E.EL R29, desc[UR6][R10.64] ;  /* 0x000000060a1d3981 */ /* 0x0002a2000c2e1900 */
[----:B------:R-:W-:Y:S01]  /*0240*/  ISETP.LT.AND P0, PT, R2, 0x1a00, P0 ;  /* 0x00001a000200780c */ /* 0x000fe20000701270 */
[----:B------:R-:W-:Y:S01]  /*0250*/  IMAD.MOV.U32 R4, RZ, RZ, RZ ;  /* 0x000000ffff047224 */ /* 0x000fe200078e00ff */
[C-C-:B------:R-:W-:Y:S01]  /*0260*/  IADD3 R9, R25.reuse, 0x4df8, R16.reuse ;  /* 0x00004df819097810 */ /* 0x140fe20007ffe010 */
[----:B------:R-:W-:Y:S01]  /*0270*/  IMAD.MOV.U32 R27, RZ, RZ, RZ ;  /* 0x000000ffff1b7224 */ /* 0x000fe200078e00ff */
[----:B------:R-:W-:-:S03]  /*0280*/  IADD3 R13, R25, 0x4df9, R16 ;  /* 0x00004df9190d7810 */ /* 0x000fc60007ffe010 */
[----:B------:R-:W-:-:S04]  /*0290*/  IMAD.WIDE R8, R9, 0x4, R14 ;  /* 0x0000000409087825 */ /* 0x000fc800078e020e */
[----:B------:R-:W-:Y:S02]  /*02a0*/  IMAD.WIDE R12, R13, 0x4, R14 ;  /* 0x000000040d0c7825 */ /* 0x000fe400078e020e */
[----:B------:R-:W3:Y:S04]  /*02b0*/  @P0 LDG.E.EL R4, desc[UR6][R8.64] ;  /* 0x0000000608040981 */ /* 0x000ee8000c2e1900 */
[----:B------:R4:W5:Y:S01]  /*02c0*/  @P0 LDG.E.EL R27, desc[UR6][R12.64] ;  /* 0x000000060c1b0981 */ /* 0x000962000c2e1900 */
[----:B------:R-:W-:Y:S02]  /*02d0*/  IADD3 R24, R2, 0x1, RZ ;  /* 0x0000000102187810 */ /* 0x000fe40007ffe0ff */
[----:B------:R-:W-:Y:S02]  /*02e0*/  CS2R R22, SRZ ;  /* 0x0000000000167805 */ /* 0x000fe4000001ff00 */
[----:B------:R-:W-:-:S02]  /*02f0*/  ISETP.GE.AND P5, PT, R2, 0x1a00, PT ;  /* 0x00001a000200780c */ /* 0x000fc40003fa6270 */
[C---:B------:R-:W-:Y:S02]  /*0300*/  LOP3.LUT R0, R26.reuse, R7, RZ, 0xfc, !PT ;  /* 0x000000071a007212 */ /* 0x040fe400078efcff */
[----:B------:R-:W-:Y:S02]  /*0310*/  ISETP.GT.AND P4, PT, R26, -0x1, PT ;  /* 0xffffffff1a00780c */ /* 0x000fe40003f84270 */
[----:B------:R-:W-:Y:S02]  /*0320*/  LEA.HI R3, R3, R24, RZ, 0x2 ;  /* 0x0000001803037211 */ /* 0x000fe400078f10ff */
[----:B------:R-:W-:Y:S02]  /*0330*/  ISETP.GT.AND P6, PT, R0, -0x1, !P5 ;  /* 0xffffffff0000780c */ /* 0x000fe40006fc4270 */
[----:B------:R-:W-:Y:S02]  /*0340*/  IADD3 R19, R25, 0x4e00, R16 ;  /* 0x00004e0019137810 */ /* 0x000fe40007ffe010 */
[----:B------:R-:W-:-:S02]  /*0350*/  ISETP.GT.AND P2, PT, R7, RZ, P4 ;  /* 0x000000ff0700720c */ /* 0x000fc40002744270 */
[----:B------:R-:W-:Y:S02]  /*0360*/  LOP3.LUT R3, R3, 0xfffffffc, RZ, 0xc0, !PT ;  /* 0xfffffffc03037812 */ /* 0x000fe400078ec0ff */
[----:B-1----:R-:W-:Y:S02]  /*0370*/  CS2R R10, SRZ ;  /* 0x00000000000a7805 */ /* 0x002fe4000001ff00 */
[----:B------:R-:W-:Y:S01]  /*0380*/  ISETP.LT.AND P2, PT, R2, 0x1a00, P2 ;  /* 0x00001a000200780c */ /* 0x000fe20001741270 */
[----:B------:R-:W-:Y:S01]  /*0390*/  IMAD.WIDE R18, R19, 0x4, R14 ;  /* 0x0000000413127825 */ /* 0x000fe200078e020e */
[----:B------:R-:W-:-:S03]  /*03a0*/  IADD3 R21, R25, 0x4dff, R16 ;  /* 0x00004dff19157810 */ /* 0x000fc60007ffe010 */
[----:B------:R-:W-:Y:S01]  /*03b0*/  IMAD.IADD R24, R24, 0x1, -R3 ;  /* 0x0000000118187824 */ /* 0x000fe200078e0a03 */
[----:B------:R1:W5:Y:S01]  /*03c0*/  @P6 LDG.E.EL R10, desc[UR6][R18.64] ;  /* 0x00000006120a6981 */ /* 0x000362000c2e1900 */
[----:B------:R-:W-:Y:S01]  /*03d0*/  IMAD.WIDE R20, R21, 0x4, R14 ;  /* 0x0000000415147825 */ /* 0x000fe200078e020e */
[----:B----4-:R-:W-:Y:S02]  /*03e0*/  IADD3 R13, R25, 0x4e01, R16 ;  /* 0x00004e01190d7810 */ /* 0x010fe40007ffe010 */
[C---:B------:R-:W-:Y:S02]  /*03f0*/  ISETP.GT.AND P4, PT, R24.reuse, RZ, P4 ;  /* 0x000000ff1800720c */ /* 0x040fe40002784270 */
[----:B------:R-:W-:Y:S01]  /*0400*/  LEA R17, R24, R17, 0x1 ;  /* 0x0000001118117211 */ /* 0x000fe200078e08ff */
[----:B------:R-:W-:Y:S02]  /*0410*/  IMAD.MOV.U32 R6, RZ, RZ, RZ ;  /* 0x000000ffff067224 */ /* 0x000fe400078e00ff */
[----:B-1----:R-:W-:Y:S01]  /*0420*/  VIADD R19, R16, 0x4df7 ;  /* 0x00004df710137836 */ /* 0x002fe20000000000 */
[----:B------:R-:W-:Y:S01]  /*0430*/  ISETP.LT.AND P4, PT, R2, 0x1a00, P4 ;  /* 0x00001a000200780c */ /* 0x000fe20002781270 */
[----:B------:R1:W4:Y:S01]  /*0440*/  @P2 LDG.E.EL R22, desc[UR6][R20.64] ;  /* 0x0000000614162981 */ /* 0x000322000c2e1900 */
[----:B------:R-:W-:Y:S01]  /*0450*/  IMAD.WIDE R12, R13, 0x4, R14 ;  /* 0x000000040d0c7825 */ /* 0x000fe200078e020e */
[----:B------:R-:W-:-:S03]  /*0460*/  IADD3 R9, R25, 0x4e07, R16 ;  /* 0x00004e0719097810 */ /* 0x000fc60007ffe010 */
[----:B------:R-:W-:Y:S01]  /*0470*/  IMAD R19, R24, 0x2, R19 ;  /* 0x0000000218137824 */ /* 0x000fe200078e0213 */
[----:B------:R1:W4:Y:S01]  /*0480*/  @P6 LDG.E.EL R6, desc[UR6][R12.64] ;  /* 0x000000060c066981 */ /* 0x000322000c2e1900 */
[----:B------:R-:W-:Y:S01]  /*0490*/  LOP3.LUT R28, R26, R24, RZ, 0xfc, !PT ;  /* 0x000000181a1c7212 */ /* 0x000fe200078efcff */
[--C-:B------:R-:W-:Y:S02]  /*04a0*/  IMAD.WIDE R8, R9, 0x4, R14.reuse ;  /* 0x0000000409087825 */ /* 0x100fe400078e020e */
[----:B------:R-:W-:Y:S02]  /*04b0*/  IADD3 R19, R19, 0x8, RZ ;  /* 0x0000000813137810 */ /* 0x000fe40007ffe0ff */
[----:B-1----:R-:W-:Y:S01]  /*04c0*/  VIADD R21, R17, 0x1 ;  /* 0x0000000111157836 */ /* 0x002fe20000000000 */
[----:B------:R-:W-:Y:S01]  /*04d0*/  IADD3 R3, R17, 0x2, RZ ;  /* 0x0000000211037810 */ /* 0x000fe20007ffe0ff */
[----:B------:R-:W4:Y:S02]  /*04e0*/  @P2 LDG.E.EL R11, desc[UR6][R8.64] ;  /* 0x00000006080b2981 */ /* 0x000f24000c2e1900 */
[----:B------:R-:W-:-:S04]  /*04f0*/  IMAD.WIDE R20, R21, 0x4, R14 ;  /* 0x0000000415147825 */ /* 0x000fc800078e020e */
[----:B------:R-:W-:Y:S02]  /*0500*/  IMAD.MOV.U32 R12, RZ, RZ, RZ ;  /* 0x000000ffff0c7224 */ /* 0x000fe400078e00ff */
[----:B------:R-:W-:Y:S02]  /*0510*/  VIADD R13, R17, 0x9 ;  /* 0x00000009110d7836 */ /* 0x000fe40000000000 */
[----:B------:R-:W-:-:S05]  /*0520*/  IMAD.WIDE R18, R19, 0x4, R14 ;  /* 0x0000000413127825 */ /* 0x000fca00078e020e */
[----:B------:R1:W4:Y:S01]  /*0530*/  @P4 LDG.E.EL R12, desc[UR6][R18.64] ;  /* 0x00000006120c4981 */ /* 0x000322000c2e1900 */
[----:B------:R-:W-:Y:S02]  /*0540*/  IMAD.MOV.U32 R0, RZ, RZ, RZ ;  /* 0x000000ffff007224 */ /* 0x000fe400078e00ff */
[----:B-1----:R-:W-:-:S04]  /*0550*/  IMAD.WIDE R18, R17, 0x4, R14 ;  /* 0x0000000411127825 */ /* 0x002fc800078e020e */
[----:B------:R-:W-:Y:S01]  /*0560*/  IMAD.WIDE R8, R3, 0x4, R14 ;  /* 0x0000000403087825 */ /* 0x000fe200078e020e */
[----:B------:R-:W-:Y:S02]  /*0570*/  MOV R3, RZ ;  /* 0x000000ff00037202 */ /* 0x000fe40000000f00 */
[----:B--2---:R-:W-:Y:S02]  /*0580*/  SEL R29, R29, RZ, P3 ;  /* 0x000000ff1d1d7207 */ /* 0x004fe40001800000 */
[----:B------:R-:W-:-:S04]  /*0590*/  ISETP.GT.AND P3, PT, R24, -0x1, P1 ;  /* 0xffffffff1800780c */ /* 0x000fc80000f64270 */
[----:B------:R-:W-:Y:S02]  /*05a0*/  ISETP.LT.AND P3, PT, R2, 0x1a00, P3 ;  /* 0x00001a000200780c */ /* 0x000fe40001f61270 */
[----:B------:R-:W-:-:S04]  /*05b0*/  ISETP.GT.AND P1, PT, R24, RZ, P1 ;  /* 0x000000ff1800720c */ /* 0x000fc80000f24270 */
[----:B------:R-:W-:-:S07]  /*05c0*/  ISETP.LT.AND P1, PT, R2, 0x1a00, P1 ;  /* 0x00001a000200780c */ /* 0x000fce0000f21270 */
[----:B------:R1:W2:Y:S01]  /*05d0*/  @P3 LDG.E.EL R23, desc[UR6][R20.64] ;  /* 0x0000000614173981 */ /* 0x0002a2000c2e1900 */
[----:B---3--:R-:W-:Y:S02]  /*05e0*/  SEL R4, R4, RZ, P0 ;  /* 0x000000ff04047207 */ /* 0x008fe40000000000 */
[----:B-----5:R-:W-:Y:S01]  /*05f0*/  SEL R27, R27, RZ, P0 ;  /* 0x000000ff1b1b7207 */ /* 0x020fe20000000000 */
[----:B------:R3:W5:Y:S01]  /*0600*/  @P3 LDG.E.EL R0, desc[UR6][R8.64] ;  /* 0x0000000608003981 */ /* 0x000762000c2e1900 */
[----:B-1----:R-:W-:-:S04]  /*0610*/  IMAD.WIDE R20, R13, 0x4, R14 ;  /* 0x000000040d147825 */ /* 0x002fc800078e020e */
[----:B------:R-:W-:Y:S01]  /*0620*/  IMAD.MOV.U32 R13, RZ, RZ, RZ ;  /* 0x000000ffff0d7224 */ /* 0x000fe200078e00ff */
[----:B------:R-:W-:-:S05]  /*0630*/  ISETP.GT.AND P0, PT, R28, -0x1, !P5 ;  /* 0xffffffff1c00780c */ /* 0x000fca0006f04270 */
[----:B------:R1:W5:Y:S01]  /*0640*/  @P1 LDG.E.EL R13, desc[UR6][R18.64] ;  /* 0x00000006120d1981 */ /* 0x000362000c2e1900 */
[----:B---3--:R-:W-:Y:S01]  /*0650*/  HFMA2.MMA R9, -RZ, RZ, 0, 0 ;  /* 0x00000000ff097435 */ /* 0x008fe200000001ff */
[C---:B------:R-:W-:Y:S02]  /*0660*/  VIADD R8, R17.reuse, 0xa ;  /* 0x0000000a11087836 */ /* 0x040fe40000000000 */
[----:B------:R-:W-:-:S04]  /*0670*/  VIADD R28, R17, 0x10 ;  /* 0x00000010111c7836 */ /* 0x000fc80000000000 */
[----:B------:R3:W5:Y:S01]  /*0680*/  @P0 LDG.E.EL R3, desc[UR6][R20.64] ;  /* 0x0000000614030981 */ /* 0x000762000c2e1900 */
[----:B-1----:R-:W-:Y:S01]  /*0690*/  IMAD.WIDE R18, R28, 0x4, R14 ;  /* 0x000000041c127825 */ /* 0x002fe200078e020e */
[----:B------:R-:W-:-:S03]  /*06a0*/  IADD3 R28, R25, 0x4e08, R16 ;  /* 0x00004e08191c7810 */ /* 0x000fc60007ffe010 */
[----:B---3--:R-:W-:-:S04]  /*06b0*/  IMAD.WIDE R20, R8, 0x4, R14 ;  /* 0x0000000408147825 */ /* 0x008fc800078e020e */
[----:B------:R-:W-:Y:S01]  /*06c0*/  IMAD.MOV.U32 R8, RZ, RZ, RZ ;  /* 0x000000ffff087224 */ /* 0x000fe200078e00ff */
[----:B------:R1:W3:Y:S01]  /*06d0*/  @P0 LDG.E.EL R9, desc[UR6][R20.64] ;  /* 0x0000000614090981 */ /* 0x0002e2000c2e1900 */
[----:B------:R-:W-:-:S04]  /*06e0*/  IADD3 R16, R25, 0x4e09, R16 ;  /* 0x00004e0919107810 */ /* 0x000fc80007ffe010 */
[----:B------:R1:W3:Y:S02]  /*06f0*/  @P4 LDG.E.EL R8, desc[UR6][R18.64] ;  /* 0x0000000612084981 */ /* 0x0002e4000c2e1900 */
[----:B-1----:R-:W-:Y:S01]  /*0700*/  FADD R20, R29, R4 ;  /* 0x000000041d147221 */ /* 0x002fe20000000000 */
[----:B------:R-:W-:Y:S01]  /*0710*/  VIADD R29, R17, 0x11 ;  /* 0x00000011111d7836 */ /* 0x000fe20000000000 */
[----:B------:R-:W-:Y:S01]  /*0720*/  MOV R4, RZ ;  /* 0x000000ff00047202 */ /* 0x000fe20000000f00 */
[----:B0-----:R-:W-:Y:S01]  /*0730*/  IMAD.WIDE R18, R28, 0x4, R14 ;  /* 0x000000041c127825 */ /* 0x001fe200078e020e */
[----:B------:R-:W-:-:S03]  /*0740*/  HFMA2.MMA R28, -RZ, RZ, 0, 0 ;  /* 0x00000000ff1c7435 */ /* 0x000fc600000001ff */
[----:B------:R-:W-:Y:S01]  /*0750*/  FADD R27, R20, R27 ;  /* 0x0000001b141b7221 */ /* 0x000fe20000000000 */
[--C-:B------:R-:W-:Y:S01]  /*0760*/  IMAD.WIDE R20, R29, 0x4, R14.reuse ;  /* 0x000000041d147825 */ /* 0x100fe200078e020e */
[----:B------:R0:W3:Y:S03]  /*0770*/  @P6 LDG.E.EL R4, desc[UR6][R18.64] ;  /* 0x0000000612046981 */ /* 0x0000e6000c2e1900 */
[----:B------:R-:W-:Y:S02]  /*0780*/  VIADD R29, R17, 0x12 ;  /* 0x00000012111d7836 */ /* 0x000fe40000000000 */
[--C-:B------:R-:W-:Y:S01]  /*0790*/  IMAD.WIDE R16, R16, 0x4, R14.reuse ;  /* 0x0000000410107825 */ /* 0x100fe200078e020e */
[----:B------:R1:W3:Y:S03]  /*07a0*/  @P0 LDG.E.EL R28, desc[UR6][R20.64] ;  /* 0x00000006141c0981 */ /* 0x0002e6000c2e1900 */
[----:B------:R-:W-:Y:S01]  /*07b0*/  IMAD.WIDE R14, R29, 0x4, R14 ;  /* 0x000000041d0e7825 */ /* 0x000fe200078e020e */
[----:B------:R-:W-:-:S03]  /*07c0*/  MOV R29, RZ ;  /* 0x000000ff001d7202 */ /* 0x000fc60000000f00 */
[----:B0-----:R-:W-:-:S03]  /*07d0*/  IMAD.MOV.U32 R18, RZ, RZ, RZ ;  /* 0x000000ffff127224 */ /* 0x001fc600078e00ff */
[----:B------:R0:W3:Y:S04]  /*07e0*/  @P6 LDG.E.EL R29, desc[UR6][R16.64] ;  /* 0x00000006101d6981 */ /* 0x0000e8000c2e1900 */
[----:B------:R4:W3:Y:S01]  /*07f0*/  @P0 LDG.E.EL R18, desc[UR6][R14.64] ;  /* 0x000000060e120981 */ /* 0x0008e2000c2e1900 */
[----:B------:R-:W-:Y:S01]  /*0800*/  IMAD R7, R7, R26, RZ ;  /* 0x0000001a07077224 */ /* 0x000fe200078e02ff */
[----:B------:R-:W-:Y:S01]  /*0810*/  SHF.L.U32 R19, R26, 0x1, RZ ;  /* 0x000000011a137819 */ /* 0x000fe200000006ff */
[----:B-1----:R-:W-:Y:S01]  /*0820*/  VIADD R20, R25, 0x2 ;  /* 0x0000000219147836 */ /* 0x002fe20000000000 */
[----:B0-----:R-:W-:Y:S02]  /*0830*/  SHF.L.U32 R17, R24, 0x2, RZ ;  /* 0x0000000218117819 */ /* 0x001fe400000006ff */
[----:B----4-:R-:W-:-:S03]  /*0840*/  LEA R15, R7, -R25, 0x2 ;  /* 0x80000019070f7211 */ /* 0x010fc600078e10ff */
[----:B------:R-:W-:Y:S01]  /*0850*/  IMAD R17, R17, R26, 0x5 ;  /* 0x0000000511117424 */ /* 0x000fe200078e021a */
[----:B------:R-:W-:Y:S02]  /*0860*/  LEA R24, R24, 0x2, 0x1 ;  /* 0x0000000218187811 */ /* 0x000fe400078e08ff */
[----:B------:R-:W-:Y:S01]  /*0870*/  IADD3 R21, R15, 0x3, R20 ;  /* 0x000000030f157810 */ /* 0x000fe20007ffe014 */
[----:B------:R-:W-:Y:S01]  /*0880*/  UMOV UR4, 0x2 ;  /* 0x0000000200047882 */ /* 0x000fe20000000000 */
[----:B------:R-:W-:Y:S02]  /*0890*/  SEL R22, R22, RZ, P2 ;  /* 0x000000ff16167207 */ /* 0x000fe40001000000 */
[----:B------:R-:W-:Y:S02]  /*08a0*/  SEL R12, R12, RZ, P4 ;  /* 0x000000ff0c0c7207 */ /* 0x000fe40002000000 */
[----:B------:R-:W-:Y:S01]  /*08b0*/  SEL R11, R11, RZ, P2 ;  /* 0x000000ff0b0b7207 */ /* 0x000fe20001000000 */
[----:B------:R-:W-:Y:S01]  /*08c0*/  FADD R22, R27, R22 ;  /* 0x000000161b167221 */ /* 0x000fe20000000000 */
[----:B------:R-:W-:Y:S01]  /*08d0*/  SEL R6, R6, RZ, P6 ;  /* 0x000000ff06067207 */ /* 0x000fe20003000000 */
[----:B------:R-:W-:-:S04]  /*08e0*/  IMAD R2, R5, -0x680, R2 ;  /* 0xfffff98005027824 */ /* 0x000fc800078e0202 */
[----:B------:R-:W-:Y:S01]  /*08f0*/  IMAD R5, R5, 0x1a00, R2 ;  /* 0x00001a0005057824 */ /* 0x000fe200078e0202 */
[----:B--2---:R-:W-:Y:S02]  /*0900*/  SEL R7, R23, RZ, P3 ;  /* 0x000000ff17077207 */ /* 0x004fe40001800000 */
[----:B-----5:R-:W-:Y:S02]  /*0910*/  SEL R14, R0, RZ, P3 ;  /* 0x000000ff000e7207 */ /* 0x020fe40001800000 */
[----:B------:R-:W-:Y:S01]  /*0920*/  SEL R25, R13, RZ, P1 ;  /* 0x000000ff0d197207 */ /* 0x000fe20000800000 */
[----:B------:R-:W-:Y:S02]  /*0930*/  IMAD.MOV R13, RZ, RZ, -R19 ;  /* 0x000000ffff0d7224 */ /* 0x000fe400078e0a13 */
[----:B------:R-:W-:Y:S02]  /*0940*/  VIADD R19, R19, 0x2 ;  /* 0x0000000213137836 */ /* 0x000fe40000000000 */
[----:B------:R-:W-:-:S02]  /*0950*/  IMAD R20, R20, R13, R21 ;  /* 0x0000000d14147224 */ /* 0x000fc400078e0215 */
[----:B------:R-:W-:Y:S02]  /*0960*/  IMAD R24, R24, R13, R17 ;  /* 0x0000000d18187224 */ /* 0x000fe400078e0211 */
[----:B------:R-:W-:-:S03]  /*0970*/  IMAD R20, R19, UR4, R20 ;  /* 0x0000000413147c24 */ /* 0x000fc6000f8e0214 */
[----:B------:R-:W-:Y:S01]  /*0980*/  LEA R24, R19, R24, 0x1 ;  /* 0x0000001813187211 */ /* 0x000fe200078e08ff */
[----:B------:R-:W-:Y:S01]  /*0990*/  FADD R7, R25, R7 ;  /* 0x0000000719077221 */ /* 0x000fe20000000000 */
[----:B------:R-:W-:Y:S02]  /*09a0*/  I2FP.F32.S32 R0, R20 ;  /* 0x0000001400007245 */ /* 0x000fe40000201400 */
[----:B------:R-:W-:Y:S02]  /*09b0*/  SEL R13, R10, RZ, P6 ;  /* 0x000000ff0a0d7207 */ /* 0x000fe40003000000 */
[----:B------:R-:W-:Y:S01]  /*09c0*/  I2FP.F32.S32 R10, R24 ;  /* 0x00000018000a7245 */ /* 0x000fe20000201400 */
[----:B------:R-:W-:Y:S01]  /*09d0*/  FADD R7, R7, R14 ;  /* 0x0000000e07077221 */ /* 0x000fe20000000000 */
[----:B------:R-:W-:Y:S02]  /*09e0*/  FSETP.GT.AND P3, PT, |R0|, 8.50705917302346158658e+37, PT ;  /* 0x7e8000000000780b */ /* 0x000fe40003f64200 */
[----:B------:R-:W-:Y:S01]  /*09f0*/  FSETP.GT.AND P2, PT, |R10|, 8.50705917302346158658e+37, PT ;  /* 0x7e8000000a00780b */ /* 0x000fe20003f44200 */
[----:B------:R-:W-:Y:S01]  /*0a00*/  FADD R13, R22, R13 ;  /* 0x0000000d160d7221 */ /* 0x000fe20000000000 */
[----:B------:R-:W-:Y:S01]  /*0a10*/  FSETP.GEU.AND P1, PT, |R0|, 1.175494350822287508e-38, PT ;  /* 0x008000000000780b */ /* 0x000fe20003f2e200 */
[----:B------:R-:W-:Y:S01]  /*0a20*/  FADD R12, R7, R12 ;  /* 0x0000000c070c7221 */ /* 0x000fe20000000000 */
[----:B------:R-:W-:-:S02]  /*0a30*/  SEL R3, R3, RZ, P0 ;  /* 0x000000ff03037207 */ /* 0x000fc40000000000 */
[----:B---3--:R-:W-:Y:S02]  /*0a40*/  SEL R8, R8, RZ, P4 ;  /* 0x000000ff08087207 */ /* 0x008fe40002000000 */
[----:B------:R-:W-:Y:S01]  /*0a50*/  FSETP.GEU.AND P4, PT, |R10|, 1.175494350822287508e-38, PT ;  /* 0x008000000a00780b */ /* 0x000fe20003f8e200 */
[----:B------:R-:W-:Y:S01]  /*0a60*/  FADD R6, R13, R6 ;  /* 0x000000060d067221 */ /* 0x000fe20000000000 */
[----:B------:R-:W-:Y:S01]  /*0a70*/  SEL R9, R9, RZ, P0 ;  /* 0x000000ff09097207 */ /* 0x000fe20000000000 */
[----:B------:R-:W-:Y:S01]  /*0a80*/  FADD R12, R12, R3 ;  /* 0x000000030c0c7221 */ /* 0x000fe20000000000 */
[----:B------:R-:W-:Y:S01]  /*0a90*/  @P3 FMUL R0, R0, 0.25 ;  /* 0x3e80000000003820 */ /* 0x000fe20000400000 */
[----:B------:R-:W-:Y:S02]  /*0aa0*/  FADD R11, R6, R11 ;  /* 0x0000000b060b7221 */ /* 0x000fe40000000000 */
[----:B------:R-:W-:Y:S01]  /*0ab0*/  FADD R9, R12, R9 ;  /* 0x000000090c097221 */ /* 0x000fe20000000000 */
[----:B------:R-:W0:Y:S01]  /*0ac0*/  LDC.64 R6, c[0x0][0x218] ;  /* 0x00008600ff067b82 */ /* 0x000e220000000a00 */
[----:B------:R-:W-:Y:S01]  /*0ad0*/  @P2 FMUL R10, R10, 0.25 ;  /* 0x3e8000000a0a2820 */ /* 0x000fe20000400000 */
[----:B------:R-:W-:Y:S01]  /*0ae0*/  @!P1 FMUL R0, R0, 16777216 ;  /* 0x4b80000000009820 */ /* 0x000fe20000400000 */
[----:B------:R-:W-:Y:S01]  /*0af0*/  FADD R9, R9, R8 ;  /* 0x0000000809097221 */ /* 0x000fe20000000000 */
[----:B------:R-:W-:Y:S01]  /*0b00*/  SEL R4, R4, RZ, P6 ;  /* 0x000000ff04047207 */ /* 0x000fe20003000000 */
[----:B------:R-:W-:Y:S01]  /*0b10*/  @!P4 FMUL R10, R10, 16777216 ;  /* 0x4b8000000a0ac820 */ /* 0x000fe20000400000 */
[----:B------:R-:W-:-:S03]  /*0b20*/  SEL R28, R28, RZ, P0 ;  /* 0x000000ff1c1c7207 */ /* 0x000fc60000000000 */
[----:B------:R-:W-:Y:S01]  /*0b30*/  FADD R4, R11, R4 ;  /* 0x000000040b047221 */ /* 0x000fe20000000000 */
[----:B------:R-:W1:Y:S01]  /*0b40*/  MUFU.RCP R0, R0 ;  /* 0x0000000000007308 */ /* 0x000e620000001000 */
[----:B------:R-:W-:Y:S01]  /*0b50*/  FADD R11, R9, R28 ;  /* 0x0000001c090b7221 */ /* 0x000fe20000000000 */
[----:B------:R-:W-:-:S06]  /*0b60*/  SEL R29, R29, RZ, P6 ;  /* 0x000000ff1d1d7207 */ /* 0x000fcc0003000000 */
[----:B------:R-:W2:Y:S01]  /*0b70*/  MUFU.RCP R9, R10 ;  /* 0x0000000a00097308 */ /* 0x000ea20000001000 */
[----:B------:R-:W-:Y:S01]  /*0b80*/  SEL R18, R18, RZ, P0 ;  /* 0x000000ff12127207 */ /* 0x000fe20000000000 */
[----:B------:R-:W-:-:S04]  /*0b90*/  FADD R3, R4, R29 ;  /* 0x0000001d04037221 */ /* 0x000fc80000000000 */
[----:B------:R-:W-:Y:S01]  /*0ba0*/  FADD R18, R11, R18 ;  /* 0x000000120b127221 */ /* 0x000fe20000000000 */
[----:B------:R-:W-:-:S03]  /*0bb0*/  @P3 FMUL R3, R3, 0.25 ;  /* 0x3e80000003033820 */ /* 0x000fc60000400000 */
[----:B------:R-:W-:Y:S01]  /*0bc0*/  @P2 FMUL R18, R18, 0.25 ;  /* 0x3e80000012122820 */ /* 0x000fe20000400000 */
[----:B------:R-:W-:-:S03]  /*0bd0*/  @!P1 FMUL R3, R3, 16777216 ;  /* 0x4b80000003039820 */ /* 0x000fc60000400000 */
[----:B------:R-:W-:Y:S01]  /*0be0*/  @!P4 FMUL R18, R18, 16777216 ;  /* 0x4b8000001212c820 */ /* 0x000fe20000400000 */
[----:B0-----:R-:W-:-:S04]  /*0bf0*/  IMAD.WIDE R6, R5, 0x4, R6 ;  /* 0x0000000405067825 */ /* 0x001fc800078e0206 */
[----:B-1----:R-:W-:Y:S01]  /*0c00*/  FMUL R8, R0, R3 ;  /* 0x0000000300087220 */ /* 0x002fe20000400000 */
[----:B--2---:R-:W-:Y:S01]  /*0c10*/  FMUL R9, R9, R18 ;  /* 0x0000001209097220 */ /* 0x004fe20000400000 */
[----:B------:R-:W-:Y:S06]  /*0c20*/  @P5 EXIT ;  /* 0x000000000000594d */ /* 0x000fec0003800000 */
[----:B------:R-:W-:Y:S01]  /*0c30*/  STG.E.64 desc[UR6][R6.64], R8 ;  /* 0x0000000806007986 */ /* 0x000fe2000c101b06 */
[----:B------:R-:W-:Y:S05]  /*0c40*/  EXIT ;  /* 0x000000000000794d */ /* 0x000fea0003800000 */
.L_x_0:
[----:B------:R-:W-:-:S00]  /*0c50*/  BRA `(.L_x_0) ;  /* 0xfffffffc00fc7947 */ /* 0x000fc0000383ffff */
[----:B------:R-:W-:-:S00]  /*0c60*/  NOP ;  /* 0x0000000000007918 */ /* 0x000fc00000000000 */
        /* <DEDUP_REMOVED lines=9> */
.L_x_1:


//--------------------- .nv.constant0.triton_poi_fused_avg_pool2d_41 --------------------------
	.section	.nv.constant0.triton_poi_fused_avg_pool2d_41,"a",@progbits
	.sectionflags	@""
	.align	4
.nv.constant0.triton_poi_fused_avg_pool2d_41:
	.zero		548
